//
// Generated by NVIDIA NVVM Compiler
//
// Compiler Build ID: CL-36424714
// Cuda compilation tools, release 13.0, V13.0.88
// Based on NVVM 20.0.0
//

.version 9.0
.target sm_100
.address_size 64

	// .globl	_Z9HistogramPKiPiii

.visible .entry _Z9HistogramPKiPiii(
	.param .u64 .ptr .align 1 _Z9HistogramPKiPiii_param_0,
	.param .u64 .ptr .align 1 _Z9HistogramPKiPiii_param_1,
	.param .u32 _Z9HistogramPKiPiii_param_2,
	.param .u32 _Z9HistogramPKiPiii_param_3
)
{
	.reg .pred 	%p<10>;
	.reg .b32 	%r<110>;
	.reg .b64 	%rd<76>;

	ld.param.u64 	%rd9, [_Z9HistogramPKiPiii_param_0];
	ld.param.u64 	%rd10, [_Z9HistogramPKiPiii_param_1];
	ld.param.u32 	%r16, [_Z9HistogramPKiPiii_param_2];
	cvta.to.global.u64 	%rd1, %rd10;
	cvta.to.global.u64 	%rd2, %rd9;
	setp.lt.s32 	%p1, %r16, 1;
	@%p1 bra 	$L__BB0_13;
	and.b32  	%r1, %r16, 15;
	setp.lt.u32 	%p2, %r16, 16;
	mov.b32 	%r107, 0;
	@%p2 bra 	$L__BB0_4;
	and.b32  	%r107, %r16, 2147483632;
	neg.s32 	%r105, %r107;
	add.s64 	%rd74, %rd2, 32;
$L__BB0_3:
	.pragma "nounroll";
	ld.global.u32 	%r18, [%rd74+-32];
	mul.wide.s32 	%rd11, %r18, 4;
	add.s64 	%rd12, %rd1, %rd11;
	ld.global.u32 	%r19, [%rd12];
	add.s32 	%r20, %r19, 1;
	st.global.u32 	[%rd12], %r20;
	ld.global.u32 	%r21, [%rd74+-28];
	mul.wide.s32 	%rd13, %r21, 4;
	add.s64 	%rd14, %rd1, %rd13;
	ld.global.u32 	%r22, [%rd14];
	add.s32 	%r23, %r22, 1;
	st.global.u32 	[%rd14], %r23;
	ld.global.u32 	%r24, [%rd74+-24];
	mul.wide.s32 	%rd15, %r24, 4;
	add.s64 	%rd16, %rd1, %rd15;
	ld.global.u32 	%r25, [%rd16];
	add.s32 	%r26, %r25, 1;
	st.global.u32 	[%rd16], %r26;
	ld.global.u32 	%r27, [%rd74+-20];
	mul.wide.s32 	%rd17, %r27, 4;
	add.s64 	%rd18, %rd1, %rd17;
	ld.global.u32 	%r28, [%rd18];
	add.s32 	%r29, %r28, 1;
	st.global.u32 	[%rd18], %r29;
	ld.global.u32 	%r30, [%rd74+-16];
	mul.wide.s32 	%rd19, %r30, 4;
	add.s64 	%rd20, %rd1, %rd19;
	ld.global.u32 	%r31, [%rd20];
	add.s32 	%r32, %r31, 1;
	st.global.u32 	[%rd20], %r32;
	ld.global.u32 	%r33, [%rd74+-12];
	mul.wide.s32 	%rd21, %r33, 4;
	add.s64 	%rd22, %rd1, %rd21;
	ld.global.u32 	%r34, [%rd22];
	add.s32 	%r35, %r34, 1;
	st.global.u32 	[%rd22], %r35;
	ld.global.u32 	%r36, [%rd74+-8];
	mul.wide.s32 	%rd23, %r36, 4;
	add.s64 	%rd24, %rd1, %rd23;
	ld.global.u32 	%r37, [%rd24];
	add.s32 	%r38, %r37, 1;
	st.global.u32 	[%rd24], %r38;
	ld.global.u32 	%r39, [%rd74+-4];
	mul.wide.s32 	%rd25, %r39, 4;
	add.s64 	%rd26, %rd1, %rd25;
	ld.global.u32 	%r40, [%rd26];
	add.s32 	%r41, %r40, 1;
	st.global.u32 	[%rd26], %r41;
	ld.global.u32 	%r42, [%rd74];
	mul.wide.s32 	%rd27, %r42, 4;
	add.s64 	%rd28, %rd1, %rd27;
	ld.global.u32 	%r43, [%rd28];
	add.s32 	%r44, %r43, 1;
	st.global.u32 	[%rd28], %r44;
	ld.global.u32 	%r45, [%rd74+4];
	mul.wide.s32 	%rd29, %r45, 4;
	add.s64 	%rd30, %rd1, %rd29;
	ld.global.u32 	%r46, [%rd30];
	add.s32 	%r47, %r46, 1;
	st.global.u32 	[%rd30], %r47;
	ld.global.u32 	%r48, [%rd74+8];
	mul.wide.s32 	%rd31, %r48, 4;
	add.s64 	%rd32, %rd1, %rd31;
	ld.global.u32 	%r49, [%rd32];
	add.s32 	%r50, %r49, 1;
	st.global.u32 	[%rd32], %r50;
	ld.global.u32 	%r51, [%rd74+12];
	mul.wide.s32 	%rd33, %r51, 4;
	add.s64 	%rd34, %rd1, %rd33;
	ld.global.u32 	%r52, [%rd34];
	add.s32 	%r53, %r52, 1;
	st.global.u32 	[%rd34], %r53;
	ld.global.u32 	%r54, [%rd74+16];
	mul.wide.s32 	%rd35, %r54, 4;
	add.s64 	%rd36, %rd1, %rd35;
	ld.global.u32 	%r55, [%rd36];
	add.s32 	%r56, %r55, 1;
	st.global.u32 	[%rd36], %r56;
	ld.global.u32 	%r57, [%rd74+20];
	mul.wide.s32 	%rd37, %r57, 4;
	add.s64 	%rd38, %rd1, %rd37;
	ld.global.u32 	%r58, [%rd38];
	add.s32 	%r59, %r58, 1;
	st.global.u32 	[%rd38], %r59;
	ld.global.u32 	%r60, [%rd74+24];
	mul.wide.s32 	%rd39, %r60, 4;
	add.s64 	%rd40, %rd1, %rd39;
	ld.global.u32 	%r61, [%rd40];
	add.s32 	%r62, %r61, 1;
	st.global.u32 	[%rd40], %r62;
	ld.global.u32 	%r63, [%rd74+28];
	mul.wide.s32 	%rd41, %r63, 4;
	add.s64 	%rd42, %rd1, %rd41;
	ld.global.u32 	%r64, [%rd42];
	add.s32 	%r65, %r64, 1;
	st.global.u32 	[%rd42], %r65;
	add.s32 	%r105, %r105, 16;
	add.s64 	%rd74, %rd74, 64;
	setp.ne.s32 	%p3, %r105, 0;
	@%p3 bra 	$L__BB0_3;
$L__BB0_4:
	setp.eq.s32 	%p4, %r1, 0;
	@%p4 bra 	$L__BB0_13;
	and.b32  	%r7, %r16, 7;
	setp.lt.u32 	%p5, %r1, 8;
	@%p5 bra 	$L__BB0_7;
	mul.wide.u32 	%rd43, %r107, 4;
	add.s64 	%rd44, %rd2, %rd43;
	ld.global.u32 	%r66, [%rd44];
	mul.wide.s32 	%rd45, %r66, 4;
	add.s64 	%rd46, %rd1, %rd45;
	ld.global.u32 	%r67, [%rd46];
	add.s32 	%r68, %r67, 1;
	st.global.u32 	[%rd46], %r68;
	ld.global.u32 	%r69, [%rd44+4];
	mul.wide.s32 	%rd47, %r69, 4;
	add.s64 	%rd48, %rd1, %rd47;
	ld.global.u32 	%r70, [%rd48];
	add.s32 	%r71, %r70, 1;
	st.global.u32 	[%rd48], %r71;
	ld.global.u32 	%r72, [%rd44+8];
	mul.wide.s32 	%rd49, %r72, 4;
	add.s64 	%rd50, %rd1, %rd49;
	ld.global.u32 	%r73, [%rd50];
	add.s32 	%r74, %r73, 1;
	st.global.u32 	[%rd50], %r74;
	ld.global.u32 	%r75, [%rd44+12];
	mul.wide.s32 	%rd51, %r75, 4;
	add.s64 	%rd52, %rd1, %rd51;
	ld.global.u32 	%r76, [%rd52];
	add.s32 	%r77, %r76, 1;
	st.global.u32 	[%rd52], %r77;
	ld.global.u32 	%r78, [%rd44+16];
	mul.wide.s32 	%rd53, %r78, 4;
	add.s64 	%rd54, %rd1, %rd53;
	ld.global.u32 	%r79, [%rd54];
	add.s32 	%r80, %r79, 1;
	st.global.u32 	[%rd54], %r80;
	ld.global.u32 	%r81, [%rd44+20];
	mul.wide.s32 	%rd55, %r81, 4;
	add.s64 	%rd56, %rd1, %rd55;
	ld.global.u32 	%r82, [%rd56];
	add.s32 	%r83, %r82, 1;
	st.global.u32 	[%rd56], %r83;
	ld.global.u32 	%r84, [%rd44+24];
	mul.wide.s32 	%rd57, %r84, 4;
	add.s64 	%rd58, %rd1, %rd57;
	ld.global.u32 	%r85, [%rd58];
	add.s32 	%r86, %r85, 1;
	st.global.u32 	[%rd58], %r86;
	ld.global.u32 	%r87, [%rd44+28];
	mul.wide.s32 	%rd59, %r87, 4;
	add.s64 	%rd60, %rd1, %rd59;
	ld.global.u32 	%r88, [%rd60];
	add.s32 	%r89, %r88, 1;
	st.global.u32 	[%rd60], %r89;
	add.s32 	%r107, %r107, 8;
$L__BB0_7:
	setp.eq.s32 	%p6, %r7, 0;
	@%p6 bra 	$L__BB0_13;
	and.b32  	%r10, %r16, 3;
	setp.lt.u32 	%p7, %r7, 4;
	@%p7 bra 	$L__BB0_10;
	mul.wide.u32 	%rd61, %r107, 4;
	add.s64 	%rd62, %rd2, %rd61;
	ld.global.u32 	%r90, [%rd62];
	mul.wide.s32 	%rd63, %r90, 4;
	add.s64 	%rd64, %rd1, %rd63;
	ld.global.u32 	%r91, [%rd64];
	add.s32 	%r92, %r91, 1;
	st.global.u32 	[%rd64], %r92;
	ld.global.u32 	%r93, [%rd62+4];
	mul.wide.s32 	%rd65, %r93, 4;
	add.s64 	%rd66, %rd1, %rd65;
	ld.global.u32 	%r94, [%rd66];
	add.s32 	%r95, %r94, 1;
	st.global.u32 	[%rd66], %r95;
	ld.global.u32 	%r96, [%rd62+8];
	mul.wide.s32 	%rd67, %r96, 4;
	add.s64 	%rd68, %rd1, %rd67;
	ld.global.u32 	%r97, [%rd68];
	add.s32 	%r98, %r97, 1;
	st.global.u32 	[%rd68], %r98;
	ld.global.u32 	%r99, [%rd62+12];
	mul.wide.s32 	%rd69, %r99, 4;
	add.s64 	%rd70, %rd1, %rd69;
	ld.global.u32 	%r100, [%rd70];
	add.s32 	%r101, %r100, 1;
	st.global.u32 	[%rd70], %r101;
	add.s32 	%r107, %r107, 4;
$L__BB0_10:
	setp.eq.s32 	%p8, %r10, 0;
	@%p8 bra 	$L__BB0_13;
	mul.wide.u32 	%rd71, %r107, 4;
	add.s64 	%rd75, %rd2, %rd71;
	neg.s32 	%r109, %r10;
$L__BB0_12:
	.pragma "nounroll";
	ld.global.u32 	%r102, [%rd75];
	mul.wide.s32 	%rd72, %r102, 4;
	add.s64 	%rd73, %rd1, %rd72;
	ld.global.u32 	%r103, [%rd73];
	add.s32 	%r104, %r103, 1;
	st.global.u32 	[%rd73], %r104;
	add.s64 	%rd75, %rd75, 4;
	add.s32 	%r109, %r109, 1;
	setp.ne.s32 	%p9, %r109, 0;
	@%p9 bra 	$L__BB0_12;
$L__BB0_13:
	ret;

}


// ===== COMPILED SASS (sm_100) =====

	.target	sm_100

	.elftype	@"ET_EXEC"


//--------------------- .note.nv.tkinfo           --------------------------
	.section	.note.nv.tkinfo,"",@"SHT_NOTE"
	.sectionflags	@"SHF_NOTE_NV_TKINFO"
	.tkinfo
        /*0018*/ 	.word	0x00000002
        /*0030*/ 	.string	""
        /*0030*/ 	.string	"ptxas"
        /*0030*/ 	.string	"Cuda compilation tools, release 13.0, V13.0.88"
        /*0030*/ 	.string	"Build cuda_13.0.r13.0/compiler.36424714_0"
        /*0030*/ 	.string	"-arch sm_100 -m 64 "



//--------------------- .note.nv.cuinfo           --------------------------
	.section	.note.nv.cuinfo,"",@"SHT_NOTE"
	.sectionflags	@"SHF_NOTE_NV_CUINFO"
        /*0018*/ 	.short	0x0002
        /*001a*/ 	.short	0x0064
        /*001c*/ 	.short	0x0082
	.zero		2


//--------------------- .nv.info                  --------------------------
	.section	.nv.info,"",@"SHT_CUDA_INFO"
	.align	4


	//----- nvinfo : EIATTR_REGCOUNT
	.align		4
        /*0000*/ 	.byte	0x04, 0x2f
        /*0002*/ 	.short	(.L_1 - .L_0)
	.align		4
.L_0:
        /*0004*/ 	.word	index@(_Z9HistogramPKiPiii)
        /*0008*/ 	.word	0x00000016


	//----- nvinfo : EIATTR_FRAME_SIZE
	.align		4
.L_1:
        /*000c*/ 	.byte	0x04, 0x11
        /*000e*/ 	.short	(.L_3 - .L_2)
	.align		4
.L_2:
        /*0010*/ 	.word	index@(_Z9HistogramPKiPiii)
        /*0014*/ 	.word	0x00000000


	//----- nvinfo : EIATTR_MIN_STACK_SIZE
	.align		4
.L_3:
        /*0018*/ 	.byte	0x04, 0x12
        /*001a*/ 	.short	(.L_5 - .L_4)
	.align		4
.L_4:
        /*001c*/ 	.word	index@(_Z9HistogramPKiPiii)
        /*0020*/ 	.word	0x00000000
.L_5:


//--------------------- .nv.compat                --------------------------
	.section	.nv.compat,"",@"SHT_CUDA_COMPAT_INFO"
	.align	4
        /*0000*/ 	.byte	0x02, 0x09, 0x00, 0x00, 0x02, 0x02, 0x01, 0x00, 0x02, 0x05, 0x05, 0x00, 0x03, 0x07, 0x01, 0x01
        /*0010*/ 	.byte	0x02, 0x03, 0x00, 0x00, 0x02, 0x06, 0x01, 0x00, 0x04, 0x0b, 0x08, 0x00, 0x09, 0x00, 0x00, 0x00
        /*0020*/ 	.byte	0x00, 0x00, 0x00, 0x00


//--------------------- .nv.info._Z9HistogramPKiPiii --------------------------
	.section	.nv.info._Z9HistogramPKiPiii,"",@"SHT_CUDA_INFO"
	.sectionflags	@""
	.align	4


	//----- nvinfo : EIATTR_CUDA_API_VERSION
	.align		4
        /*0000*/ 	.byte	0x04, 0x37
        /*0002*/ 	.short	(.L_7 - .L_6)
.L_6:
        /*0004*/ 	.word	0x00000082


	//----- nvinfo : EIATTR_KPARAM_INFO
	.align		4
.L_7:
        /*0008*/ 	.byte	0x04, 0x17
        /*000a*/ 	.short	(.L_9 - .L_8)
.L_8:
        /*000c*/ 	.word	0x00000000
        /*0010*/ 	.short	0x0003
        /*0012*/ 	.short	0x0014
        /*0014*/ 	.byte	0x00, 0xf0, 0x11, 0x00


	//----- nvinfo : EIATTR_KPARAM_INFO
	.align		4
.L_9:
        /*0018*/ 	.byte	0x04, 0x17
        /*001a*/ 	.short	(.L_11 - .L_10)
.L_10:
        /*001c*/ 	.word	0x00000000
        /*0020*/ 	.short	0x0002
        /*0022*/ 	.short	0x0010
        /*0024*/ 	.byte	0x00, 0xf0, 0x11, 0x00


	//----- nvinfo : EIATTR_KPARAM_INFO
	.align		4
.L_11:
        /*0028*/ 	.byte	0x04, 0x17
        /*002a*/ 	.short	(.L_13 - .L_12)
.L_12:
        /*002c*/ 	.word	0x00000000
        /*0030*/ 	.short	0x0001
        /*0032*/ 	.short	0x0008
        /*0034*/ 	.byte	0x00, 0xf5, 0x21, 0x00


	//----- nvinfo : EIATTR_KPARAM_INFO
	.align		4
.L_13:
        /*0038*/ 	.byte	0x04, 0x17
        /*003a*/ 	.short	(.L_15 - .L_14)
.L_14:
        /*003c*/ 	.word	0x00000000
        /*0040*/ 	.short	0x0000
        /*0042*/ 	.short	0x0000
        /*0044*/ 	.byte	0x00, 0xf5, 0x21, 0x00


	//----- nvinfo : EIATTR_SPARSE_MMA_MASK
	.align		4
.L_15:
        /*0048*/ 	.byte	0x03, 0x50
        /*004a*/ 	.short	0x0000


	//----- nvinfo : EIATTR_MAXREG_COUNT
	.align		4
        /*004c*/ 	.byte	0x03, 0x1b
        /*004e*/ 	.short	0x00ff


	//----- nvinfo : EIATTR_MERCURY_ISA_VERSION
	.align		4
        /*0050*/ 	.byte	0x03, 0x5f
        /*0052*/ 	.short	0x0101


	//----- nvinfo : EIATTR_VRC_CTA_INIT_COUNT
	.align		4
        /*0054*/ 	.byte	0x02, 0x4a
	.zero		1
	.zero		1


	//----- nvinfo : EIATTR_EXIT_INSTR_OFFSETS
	.align		4
        /*0058*/ 	.byte	0x04, 0x1c
        /*005a*/ 	.short	(.L_17 - .L_16)


	//   ....[0]....
.L_16:
        /*005c*/ 	.word	0x00000030


	//   ....[1]....
        /*0060*/ 	.word	0x00000670


	//   ....[2]....
        /*0064*/ 	.word	0x00000980


	//   ....[3]....
        /*0068*/ 	.word	0x00000b50


	//   ....[4]....
        /*006c*/ 	.word	0x00000c40


	//----- nvinfo : EIATTR_CBANK_PARAM_SIZE
	.align		4
.L_17:
        /*0070*/ 	.byte	0x03, 0x19
        /*0072*/ 	.short	0x0018


	//----- nvinfo : EIATTR_PARAM_CBANK
	.align		4
        /*0074*/ 	.byte	0x04, 0x0a
        /*0076*/ 	.short	(.L_19 - .L_18)
	.align		4
.L_18:
        /*0078*/ 	.word	index@(.nv.constant0._Z9HistogramPKiPiii)
        /*007c*/ 	.short	0x0380
        /*007e*/ 	.short	0x0018


	//----- nvinfo : EIATTR_SW_WAR
	.align		4
.L_19:
        /*0080*/ 	.byte	0x04, 0x36
        /*0082*/ 	.short	(.L_21 - .L_20)
.L_20:
        /*0084*/ 	.word	0x00000008
.L_21:


//--------------------- .nv.callgraph             --------------------------
	.section	.nv.callgraph,"",@"SHT_CUDA_CALLGRAPH"
	.align	4
	.sectionentsize	8
	.align		4
        /*0000*/ 	.word	0x00000000
	.align		4
        /*0004*/ 	.word	0xffffffff
	.align		4
        /*0008*/ 	.word	0x00000000
	.align		4
        /*000c*/ 	.word	0xfffffffe
	.align		4
        /*0010*/ 	.word	0x00000000
	.align		4
        /*0014*/ 	.word	0xfffffffd
	.align		4
        /*0018*/ 	.word	0x00000000
	.align		4
        /*001c*/ 	.word	0xfffffffc


//--------------------- .text._Z9HistogramPKiPiii --------------------------
	.section	.text._Z9HistogramPKiPiii,"ax",@progbits
	.align	128
        .global         _Z9HistogramPKiPiii
        .type           _Z9HistogramPKiPiii,@function
        .size           _Z9HistogramPKiPiii,(.L_x_6 - _Z9HistogramPKiPiii)
        .other          _Z9HistogramPKiPiii,@"STO_CUDA_ENTRY STV_DEFAULT"
_Z9HistogramPKiPiii:
.text._Z9HistogramPKiPiii:
[----:B------:R-:W-:Y:S08]  /*0000*/  LDC R1, c[0x0][0x37c] ;  /* 0x0000df00ff017b82 */ /* 0x000ff00000000800 */
[----:B------:R-:W0:Y:S02]  /*0010*/  LDC R2, c[0x0][0x390] ;  /* 0x0000e400ff027b82 */ /* 0x000e240000000800 */
[----:B0-----:R-:W-:-:S13]  /*0020*/  ISETP.GE.AND P0, PT, R2, 0x1, PT ;  /* 0x000000010200780c */ /* 0x001fda0003f06270 */
[----:B------:R-:W-:Y:S05]  /*0030*/  @!P0 EXIT ;  /* 0x000000000000894d */ /* 0x000fea0003800000 */
[C---:B------:R-:W-:Y:S01]  /*0040*/  ISETP.GE.U32.AND P1, PT, R2.reuse, 0x10, PT ;  /* 0x000000100200780c */ /* 0x040fe20003f26070 */
[----:B------:R-:W0:Y:S01]  /*0050*/  LDCU.64 UR6, c[0x0][0x358] ;  /* 0x00006b00ff0677ac */ /* 0x000e220008000a00 */
[----:B------:R-:W-:Y:S01]  /*0060*/  LOP3.LUT R14, R2, 0xf, RZ, 0xc0, !PT ;  /* 0x0000000f020e7812 */ /* 0x000fe200078ec0ff */
[----:B------:R-:W-:-:S03]  /*0070*/  HFMA2 R0, -RZ, RZ, 0, 0 ;  /* 0x00000000ff007431 */ /* 0x000fc600000001ff */
[----:B------:R-:W-:-:S07]  /*0080*/  ISETP.NE.AND P0, PT, R14, RZ, PT ;  /* 0x000000ff0e00720c */ /* 0x000fce0003f05270 */
[----:B------:R-:W-:Y:S06]  /*0090*/  @!P1 BRA `(.L_x_0) ;  /* 0x0000000400749947 */ /* 0x000fec0003800000 */
[----:B------:R-:W1:Y:S01]  /*00a0*/  LDCU.64 UR4, c[0x0][0x380] ;  /* 0x00007000ff0477ac */ /* 0x000e620008000a00 */
[----:B------:R-:W-:-:S04]  /*00b0*/  LOP3.LUT R0, R2, 0x7ffffff0, RZ, 0xc0, !PT ;  /* 0x7ffffff002007812 */ /* 0x000fc800078ec0ff */
[----:B------:R-:W-:Y:S01]  /*00c0*/  IADD3 R3, PT, PT, -R0, RZ, RZ ;  /* 0x000000ff00037210 */ /* 0x000fe20007ffe1ff */
[----:B-1----:R-:W-:-:S04]  /*00d0*/  UIADD3 UR4, UP0, UPT, UR4, 0x20, URZ ;  /* 0x0000002004047890 */ /* 0x002fc8000ff1e0ff */
[----:B------:R-:W-:Y:S02]  /*00e0*/  UIADD3.X UR5, UPT, UPT, URZ, UR5, URZ, UP0, !UPT ;  /* 0x00000005ff057290 */ /* 0x000fe400087fe4ff */
[----:B------:R-:W-:-:S04]  /*00f0*/  IMAD.U32 R4, RZ, RZ, UR4 ;  /* 0x00000004ff047e24 */ /* 0x000fc8000f8e00ff */
[----:B------:R-:W-:-:S07]  /*0100*/  MOV R5, UR5 ;  /* 0x0000000500057c02 */ /* 0x000fce0008000f00 */
.L_x_1:
[----:B01----:R-:W2:Y:S01]  /*0110*/  LDG.E R9, desc[UR6][R4.64+-0x20] ;  /* 0xffffe00604097981 */ /* 0x003ea2000c1e1900 */
[----:B------:R-:W2:Y:S02]  /*0120*/  LDC.64 R6, c[0x0][0x388] ;  /* 0x0000e200ff067b82 */ /* 0x000ea40000000a00 */
[----:B--2---:R-:W-:-:S05]  /*0130*/  IMAD.WIDE R8, R9, 0x4, R6 ;  /* 0x0000000409087825 */ /* 0x004fca00078e0206 */
[----:B------:R-:W2:Y:S02]  /*0140*/  LDG.E R10, desc[UR6][R8.64] ;  /* 0x00000006080a7981 */ /* 0x000ea4000c1e1900 */
[----:B--2---:R-:W-:-:S05]  /*0150*/  IADD3 R15, PT, PT, R10, 0x1, RZ ;  /* 0x000000010a0f7810 */ /* 0x004fca0007ffe0ff */
[----:B------:R0:W-:Y:S04]  /*0160*/  STG.E desc[UR6][R8.64], R15 ;  /* 0x0000000f08007986 */ /* 0x0001e8000c101906 */
[----:B------:R-:W2:Y:S02]  /*0170*/  LDG.E R11, desc[UR6][R4.64+-0x1c] ;  /* 0xffffe406040b7981 */ /* 0x000ea4000c1e1900 */
[----:B--2---:R-:W-:-:S05]  /*0180*/  IMAD.WIDE R10, R11, 0x4, R6 ;  /* 0x000000040b0a7825 */ /* 0x004fca00078e0206 */
[----:B------:R-:W2:Y:S02]  /*0190*/  LDG.E R12, desc[UR6][R10.64] ;  /* 0x000000060a0c7981 */ /* 0x000ea4000c1e1900 */
[----:B--2---:R-:W-:-:S05]  /*01a0*/  VIADD R17, R12, 0x1 ;  /* 0x000000010c117836 */ /* 0x004fca0000000000 */
[----:B------:R1:W-:Y:S04]  /*01b0*/  STG.E desc[UR6][R10.64], R17 ;  /* 0x000000110a007986 */ /* 0x0003e8000c101906 */
[----:B------:R-:W2:Y:S02]  /*01c0*/  LDG.E R13, desc[UR6][R4.64+-0x18] ;  /* 0xffffe806040d7981 */ /* 0x000ea4000c1e1900 */
[----:B--2---:R-:W-:-:S05]  /*01d0*/  IMAD.WIDE R12, R13, 0x4, R6 ;  /* 0x000000040d0c7825 */ /* 0x004fca00078e0206 */
[----:B------:R-:W2:Y:S02]  /*01e0*/  LDG.E R16, desc[UR6][R12.64] ;  /* 0x000000060c107981 */ /* 0x000ea4000c1e1900 */
[----:B--2---:R-:W-:-:S05]  /*01f0*/  IADD3 R19, PT, PT, R16, 0x1, RZ ;  /* 0x0000000110137810 */ /* 0x004fca0007ffe0ff */
[----:B------:R2:W-:Y:S04]  /*0200*/  STG.E desc[UR6][R12.64], R19 ;  /* 0x000000130c007986 */ /* 0x0005e8000c101906 */
[----:B0-----:R-:W3:Y:S02]  /*0210*/  LDG.E R9, desc[UR6][R4.64+-0x14] ;  /* 0xffffec0604097981 */ /* 0x001ee4000c1e1900 */
[----:B---3--:R-:W-:-:S05]  /*0220*/  IMAD.WIDE R8, R9, 0x4, R6 ;  /* 0x0000000409087825 */ /* 0x008fca00078e0206 */
[----:B------:R-:W3:Y:S02]  /*0230*/  LDG.E R15, desc[UR6][R8.64] ;  /* 0x00000006080f7981 */ /* 0x000ee4000c1e1900 */
[----:B---3--:R-:W-:-:S05]  /*0240*/  IADD3 R15, PT, PT, R15, 0x1, RZ ;  /* 0x000000010f0f7810 */ /* 0x008fca0007ffe0ff */
[----:B------:R0:W-:Y:S04]  /*0250*/  STG.E desc[UR6][R8.64], R15 ;  /* 0x0000000f08007986 */ /* 0x0001e8000c101906 */
[----:B-1----:R-:W3:Y:S02]  /*0260*/  LDG.E R11, desc[UR6][R4.64+-0x10] ;  /* 0xfffff006040b7981 */ /* 0x002ee4000c1e1900 */
[----:B---3--:R-:W-:-:S05]  /*0270*/  IMAD.WIDE R10, R11, 0x4, R6 ;  /* 0x000000040b0a7825 */ /* 0x008fca00078e0206 */
[----:B------:R-:W3:Y:S02]  /*0280*/  LDG.E R16, desc[UR6][R10.64] ;  /* 0x000000060a107981 */ /* 0x000ee4000c1e1900 */
[----:B---3--:R-:W-:-:S05]  /*0290*/  VIADD R17, R16, 0x1 ;  /* 0x0000000110117836 */ /* 0x008fca0000000000 */
[----:B------:R1:W-:Y:S04]  /*02a0*/  STG.E desc[UR6][R10.64], R17 ;  /* 0x000000110a007986 */ /* 0x0003e8000c101906 */
[----:B--2---:R-:W2:Y:S02]  /*02b0*/  LDG.E R13, desc[UR6][R4.64+-0xc] ;  /* 0xfffff406040d7981 */ /* 0x004ea4000c1e1900 */
        /* <DEDUP_REMOVED lines=49> */
[----:B0-----:R-:W2:Y:S01]  /*05d0*/  LDG.E R9, desc[UR6][R4.64+0x1c] ;  /* 0x00001c0604097981 */ /* 0x001ea2000c1e1900 */
[----:B------:R-:W-:Y:S02]  /*05e0*/  VIADD R3, R3, 0x10 ;  /* 0x0000001003037836 */ /* 0x000fe40000000000 */
[----:B--2---:R-:W-:-:S05]  /*05f0*/  IMAD.WIDE R6, R9, 0x4, R6 ;  /* 0x0000000409067825 */ /* 0x004fca00078e0206 */
[----:B------:R-:W2:Y:S01]  /*0600*/  LDG.E R8, desc[UR6][R6.64] ;  /* 0x0000000606087981 */ /* 0x000ea2000c1e1900 */
[----:B------:R-:W-:Y:S02]  /*0610*/  ISETP.NE.AND P1, PT, R3, RZ, PT ;  /* 0x000000ff0300720c */ /* 0x000fe40003f25270 */
[----:B------:R-:W-:-:S04]  /*0620*/  IADD3 R4, P2, PT, R4, 0x40, RZ ;  /* 0x0000004004047810 */ /* 0x000fc80007f5e0ff */
[----:B------:R-:W-:Y:S02]  /*0630*/  IADD3.X R5, PT, PT, RZ, R5, RZ, P2, !PT ;  /* 0x00000005ff057210 */ /* 0x000fe400017fe4ff */
[----:B--2---:R-:W-:-:S05]  /*0640*/  IADD3 R9, PT, PT, R8, 0x1, RZ ;  /* 0x0000000108097810 */ /* 0x004fca0007ffe0ff */
[----:B------:R1:W-:Y:S01]  /*0650*/  STG.E desc[UR6][R6.64], R9 ;  /* 0x0000000906007986 */ /* 0x0003e2000c101906 */
[----:B------:R-:W-:Y:S05]  /*0660*/  @P1 BRA `(.L_x_1) ;  /* 0xfffffff800a81947 */ /* 0x000fea000383ffff */
.L_x_0:
[----:B0-----:R-:W-:Y:S05]  /*0670*/  @!P0 EXIT ;  /* 0x000000000000894d */ /* 0x001fea0003800000 */
[----:B------:R-:W-:Y:S02]  /*0680*/  ISETP.GE.U32.AND P0, PT, R14, 0x8, PT ;  /* 0x000000080e00780c */ /* 0x000fe40003f06070 */
[----:B------:R-:W-:-:S04]  /*0690*/  LOP3.LUT R15, R2, 0x7, RZ, 0xc0, !PT ;  /* 0x00000007020f7812 */ /* 0x000fc800078ec0ff */
[----:B------:R-:W-:-:S07]  /*06a0*/  ISETP.NE.AND P1, PT, R15, RZ, PT ;  /* 0x000000ff0f00720c */ /* 0x000fce0003f25270 */
[----:B------:R-:W-:Y:S06]  /*06b0*/  @!P0 BRA `(.L_x_2) ;  /* 0x0000000000b08947 */ /* 0x000fec0003800000 */
[----:B-1----:R-:W0:Y:S08]  /*06c0*/  LDC.64 R6, c[0x0][0x380] ;  /* 0x0000e000ff067b82 */ /* 0x002e300000000a00 */
[----:B------:R-:W1:Y:S01]  /*06d0*/  LDC.64 R4, c[0x0][0x388] ;  /* 0x0000e200ff047b82 */ /* 0x000e620000000a00 */
[----:B0-----:R-:W-:-:S05]  /*06e0*/  IMAD.WIDE.U32 R6, R0, 0x4, R6 ;  /* 0x0000000400067825 */ /* 0x001fca00078e0006 */
[----:B------:R-:W1:Y:S02]  /*06f0*/  LDG.E R9, desc[UR6][R6.64] ;  /* 0x0000000606097981 */ /* 0x000e64000c1e1900 */
[----:B-1----:R-:W-:-:S05]  /*0700*/  IMAD.WIDE R8, R9, 0x4, R4 ;  /* 0x0000000409087825 */ /* 0x002fca00078e0204 */
[----:B------:R-:W2:Y:S02]  /*0710*/  LDG.E R3, desc[UR6][R8.64] ;  /* 0x0000000608037981 */ /* 0x000ea4000c1e1900 */
[----:B--2---:R-:W-:-:S05]  /*0720*/  IADD3 R3, PT, PT, R3, 0x1, RZ ;  /* 0x0000000103037810 */ /* 0x004fca0007ffe0ff */
[----:B------:R0:W-:Y:S04]  /*0730*/  STG.E desc[UR6][R8.64], R3 ;  /* 0x0000000308007986 */ /* 0x0001e8000c101906 */
[----:B------:R-:W2:Y:S02]  /*0740*/  LDG.E R11, desc[UR6][R6.64+0x4] ;  /* 0x00000406060b7981 */ /* 0x000ea4000c1e1900 */
        /* <DEDUP_REMOVED lines=17> */
[----:B---3--:R-:W-:-:S05]  /*0860*/  IADD3 R17, PT, PT, R14, 0x1, RZ ;  /* 0x000000010e117810 */ /* 0x008fca0007ffe0ff */
        /* <DEDUP_REMOVED lines=9> */
[----:B---3--:R-:W-:-:S05]  /*0900*/  VIADD R3, R3, 0x1 ;  /* 0x0000000103037836 */ /* 0x008fca0000000000 */
[----:B------:R2:W-:Y:S04]  /*0910*/  STG.E desc[UR6][R8.64], R3 ;  /* 0x0000000308007986 */ /* 0x0005e8000c101906 */
[----:B-1----:R-:W3:Y:S02]  /*0920*/  LDG.E R11, desc[UR6][R6.64+0x1c] ;  /* 0x00001c06060b7981 */ /* 0x002ee4000c1e1900 */
[----:B---3--:R-:W-:-:S05]  /*0930*/  IMAD.WIDE R4, R11, 0x4, R4 ;  /* 0x000000040b047825 */ /* 0x008fca00078e0204 */
[----:B------:R-:W3:Y:S01]  /*0940*/  LDG.E R10, desc[UR6][R4.64] ;  /* 0x00000006040a7981 */ /* 0x000ee2000c1e1900 */
[----:B------:R-:W-:Y:S02]  /*0950*/  IADD3 R0, PT, PT, R0, 0x8, RZ ;  /* 0x0000000800007810 */ /* 0x000fe40007ffe0ff */
[----:B---3--:R-:W-:-:S05]  /*0960*/  IADD3 R11, PT, PT, R10, 0x1, RZ ;  /* 0x000000010a0b7810 */ /* 0x008fca0007ffe0ff */
[----:B------:R2:W-:Y:S02]  /*0970*/  STG.E desc[UR6][R4.64], R11 ;  /* 0x0000000b04007986 */ /* 0x0005e4000c101906 */
.L_x_2:
[----:B------:R-:W-:Y:S05]  /*0980*/  @!P1 EXIT ;  /* 0x000000000000994d */ /* 0x000fea0003800000 */
[----:B------:R-:W-:Y:S02]  /*0990*/  ISETP.GE.U32.AND P0, PT, R15, 0x4, PT ;  /* 0x000000040f00780c */ /* 0x000fe40003f06070 */
[----:B------:R-:W-:-:S04]  /*09a0*/  LOP3.LUT R2, R2, 0x3, RZ, 0xc0, !PT ;  /* 0x0000000302027812 */ /* 0x000fc800078ec0ff */
[----:B------:R-:W-:-:S07]  /*09b0*/  ISETP.NE.AND P1, PT, R2, RZ, PT ;  /* 0x000000ff0200720c */ /* 0x000fce0003f25270 */
[----:B------:R-:W-:Y:S06]  /*09c0*/  @!P0 BRA `(.L_x_3) ;  /* 0x0000000000608947 */ /* 0x000fec0003800000 */
[----:B-1----:R-:W0:Y:S08]  /*09d0*/  LDC.64 R6, c[0x0][0x380] ;  /* 0x0000e000ff067b82 */ /* 0x002e300000000a00 */
[----:B--2---:R-:W1:Y:S01]  /*09e0*/  LDC.64 R4, c[0x0][0x388] ;  /* 0x0000e200ff047b82 */ /* 0x004e620000000a00 */
        /* <DEDUP_REMOVED lines=16> */
[----:B0-----:R-:W2:Y:S02]  /*0af0*/  LDG.E R3, desc[UR6][R6.64+0xc] ;  /* 0x00000c0606037981 */ /* 0x001ea4000c1e1900 */
[----:B--2---:R-:W-:-:S05]  /*0b00*/  IMAD.WIDE R4, R3, 0x4, R4 ;  /* 0x0000000403047825 */ /* 0x004fca00078e0204 */
[----:B------:R-:W2:Y:S01]  /*0b10*/  LDG.E R3, desc[UR6][R4.64] ;  /* 0x0000000604037981 */ /* 0x000ea2000c1e1900 */
[----:B------:R-:W-:Y:S02]  /*0b20*/  IADD3 R0, PT, PT, R0, 0x4, RZ ;  /* 0x0000000400007810 */ /* 0x000fe40007ffe0ff */
[----:B--2---:R-:W-:-:S05]  /*0b30*/  IADD3 R3, PT, PT, R3, 0x1, RZ ;  /* 0x0000000103037810 */ /* 0x004fca0007ffe0ff */
[----:B------:R3:W-:Y:S02]  /*0b40*/  STG.E desc[UR6][R4.64], R3 ;  /* 0x0000000304007986 */ /* 0x0007e4000c101906 */
.L_x_3:
[----:B------:R-:W-:Y:S05]  /*0b50*/  @!P1 EXIT ;  /* 0x000000000000994d */ /* 0x000fea0003800000 */
[----:B--23--:R-:W0:Y:S08]  /*0b60*/  LDC.64 R4, c[0x0][0x380] ;  /* 0x0000e000ff047b82 */ /* 0x00ce300000000a00 */
[----:B-1----:R-:W1:Y:S01]  /*0b70*/  LDC.64 R6, c[0x0][0x388] ;  /* 0x0000e200ff067b82 */ /* 0x002e620000000a00 */
[----:B0-----:R-:W-:-:S04]  /*0b80*/  IMAD.WIDE.U32 R4, R0, 0x4, R4 ;  /* 0x0000000400047825 */ /* 0x001fc800078e0004 */
[----:B------:R-:W-:-:S07]  /*0b90*/  IMAD.MOV R0, RZ, RZ, -R2 ;  /* 0x000000ffff007224 */ /* 0x000fce00078e0a02 */
.L_x_4:
[----:B0-----:R-:W1:Y:S01]  /*0ba0*/  LDG.E R3, desc[UR6][R4.64] ;  /* 0x0000000604037981 */ /* 0x001e62000c1e1900 */
[----:B------:R-:W-:Y:S01]  /*0bb0*/  IADD3 R0, PT, PT, R0, 0x1, RZ ;  /* 0x0000000100007810 */ /* 0x000fe20007ffe0ff */
[----:B-1----:R-:W-:-:S05]  /*0bc0*/  IMAD.WIDE R2, R3, 0x4, R6 ;  /* 0x0000000403027825 */ /* 0x002fca00078e0206 */
[----:B------:R-:W2:Y:S01]  /*0bd0*/  LDG.E R8, desc[UR6][R2.64] ;  /* 0x0000000602087981 */ /* 0x000ea2000c1e1900 */
[----:B------:R-:W-:Y:S02]  /*0be0*/  ISETP.NE.AND P0, PT, R0, RZ, PT ;  /* 0x000000ff0000720c */ /* 0x000fe40003f05270 */
[----:B------:R-:W-:-:S04]  /*0bf0*/  IADD3 R4, P1, PT, R4, 0x4, RZ ;  /* 0x0000000404047810 */ /* 0x000fc80007f3e0ff */
[----:B------:R-:W-:Y:S02]  /*0c00*/  IADD3.X R5, PT, PT, RZ, R5, RZ, P1, !PT ;  /* 0x00000005ff057210 */ /* 0x000fe40000ffe4ff */
[----:B--2---:R-:W-:-:S05]  /*0c10*/  IADD3 R9, PT, PT, R8, 0x1, RZ ;  /* 0x0000000108097810 */ /* 0x004fca0007ffe0ff */
[----:B------:R0:W-:Y:S01]  /*0c20*/  STG.E desc[UR6][R2.64], R9 ;  /* 0x0000000902007986 */ /* 0x0001e2000c101906 */
[----:B------:R-:W-:Y:S05]  /*0c30*/  @P0 BRA `(.L_x_4) ;  /* 0xfffffffc00d80947 */ /* 0x000fea000383ffff */
[----:B------:R-:W-:Y:S05]  /*0c40*/  EXIT ;  /* 0x000000000000794d */ /* 0x000fea0003800000 */
.L_x_5:
[----:B------:R-:W-:-:S00]  /*0c50*/  BRA `(.L_x_5) ;  /* 0xfffffffc00fc7947 */ /* 0x000fc0000383ffff */
[----:B------:R-:W-:-:S00]  /*0c60*/  NOP ;  /* 0x0000000000007918 */ /* 0x000fc00000000000 */
        /* <DEDUP_REMOVED lines=9> */
.L_x_6:


//--------------------- .nv.shared.reserved.0     --------------------------
	.section	.nv.shared.reserved.0,"aw",@nobits
	.weak		__nv_reservedSMEM_offset_0_alias
	.size		__nv_reservedSMEM_offset_0_alias, 0, 64
	.other		__nv_reservedSMEM_offset_0_alias,@"STO_CUDA_RESERVED_SHARED STV_DEFAULT"
__nv_reservedSMEM_offset_0_alias:
	.zero		0
	.zero		64


//--------------------- .nv.constant0._Z9HistogramPKiPiii --------------------------
	.section	.nv.constant0._Z9HistogramPKiPiii,"a",@progbits
	.sectionflags	@""
	.align	4
.nv.constant0._Z9HistogramPKiPiii:
	.zero		920


//--------------------- SYMBOLS --------------------------

	.type		.nv.reservedSmem.offset0,@object
	.size		.nv.reservedSmem.offset0,0x4
